//
// Generated by NVIDIA NVVM Compiler
//
// Compiler Build ID: CL-36424714
// Cuda compilation tools, release 13.0, V13.0.88
// Based on NVVM 20.0.0
//

.version 9.0
.target sm_100
.address_size 64

	// .globl	_Z15addBlockOffsetsPfPKfi
// _ZZ23Kogge_Stone_scan_kernelPfS_iS_E2XY has been demoted

.visible .entry _Z15addBlockOffsetsPfPKfi(
	.param .u64 .ptr .align 1 _Z15addBlockOffsetsPfPKfi_param_0,
	.param .u64 .ptr .align 1 _Z15addBlockOffsetsPfPKfi_param_1,
	.param .u32 _Z15addBlockOffsetsPfPKfi_param_2
)
{
	.reg .pred 	%p<4>;
	.reg .b32 	%r<7>;
	.reg .b32 	%f<4>;
	.reg .b64 	%rd<9>;

	ld.param.u64 	%rd1, [_Z15addBlockOffsetsPfPKfi_param_0];
	ld.param.u64 	%rd2, [_Z15addBlockOffsetsPfPKfi_param_1];
	ld.param.u32 	%r3, [_Z15addBlockOffsetsPfPKfi_param_2];
	mov.u32 	%r1, %ctaid.x;
	mov.u32 	%r4, %ntid.x;
	mov.u32 	%r5, %tid.x;
	mad.lo.s32 	%r2, %r1, %r4, %r5;
	setp.ge.s32 	%p1, %r2, %r3;
	setp.eq.s32 	%p2, %r1, 0;
	or.pred  	%p3, %p2, %p1;
	@%p3 bra 	$L__BB0_2;
	cvta.to.global.u64 	%rd3, %rd2;
	cvta.to.global.u64 	%rd4, %rd1;
	add.s32 	%r6, %r1, -1;
	mul.wide.u32 	%rd5, %r6, 4;
	add.s64 	%rd6, %rd3, %rd5;
	ld.global.f32 	%f1, [%rd6];
	mul.wide.s32 	%rd7, %r2, 4;
	add.s64 	%rd8, %rd4, %rd7;
	ld.global.f32 	%f2, [%rd8];
	add.f32 	%f3, %f1, %f2;
	st.global.f32 	[%rd8], %f3;
$L__BB0_2:
	ret;

}
	// .globl	_Z23Kogge_Stone_scan_kernelPfS_iS_
.visible .entry _Z23Kogge_Stone_scan_kernelPfS_iS_(
	.param .u64 .ptr .align 1 _Z23Kogge_Stone_scan_kernelPfS_iS__param_0,
	.param .u64 .ptr .align 1 _Z23Kogge_Stone_scan_kernelPfS_iS__param_1,
	.param .u32 _Z23Kogge_Stone_scan_kernelPfS_iS__param_2,
	.param .u64 .ptr .align 1 _Z23Kogge_Stone_scan_kernelPfS_iS__param_3
)
{
	.reg .pred 	%p<10>;
	.reg .b32 	%r<20>;
	.reg .b32 	%f<7>;
	.reg .b64 	%rd<13>;
	// demoted variable
	.shared .align 4 .b8 _ZZ23Kogge_Stone_scan_kernelPfS_iS_E2XY[1024];
	ld.param.u64 	%rd1, [_Z23Kogge_Stone_scan_kernelPfS_iS__param_0];
	ld.param.u64 	%rd2, [_Z23Kogge_Stone_scan_kernelPfS_iS__param_1];
	ld.param.u32 	%r8, [_Z23Kogge_Stone_scan_kernelPfS_iS__param_2];
	ld.param.u64 	%rd3, [_Z23Kogge_Stone_scan_kernelPfS_iS__param_3];
	mov.u32 	%r1, %ctaid.x;
	mov.u32 	%r2, %ntid.x;
	mov.u32 	%r3, %tid.x;
	mad.lo.s32 	%r4, %r1, %r2, %r3;
	setp.ge.s32 	%p1, %r4, %r8;
	shl.b32 	%r9, %r3, 2;
	mov.u32 	%r10, _ZZ23Kogge_Stone_scan_kernelPfS_iS_E2XY;
	add.s32 	%r5, %r10, %r9;
	@%p1 bra 	$L__BB1_2;
	cvta.to.global.u64 	%rd4, %rd1;
	mul.wide.s32 	%rd5, %r4, 4;
	add.s64 	%rd6, %rd4, %rd5;
	ld.global.f32 	%f1, [%rd6];
	st.shared.f32 	[%r5], %f1;
	bra.uni 	$L__BB1_3;
$L__BB1_2:
	mov.b32 	%r11, 0;
	st.shared.u32 	[%r5], %r11;
$L__BB1_3:
	setp.lt.u32 	%p2, %r2, 2;
	@%p2 bra 	$L__BB1_8;
	mov.b32 	%r19, 1;
$L__BB1_5:
	bar.sync 	0;
	setp.lt.u32 	%p3, %r3, %r19;
	@%p3 bra 	$L__BB1_7;
	sub.s32 	%r13, %r3, %r19;
	shl.b32 	%r14, %r13, 2;
	add.s32 	%r16, %r10, %r14;
	ld.shared.f32 	%f2, [%r16];
	ld.shared.f32 	%f3, [%r5];
	add.f32 	%f4, %f2, %f3;
	st.shared.f32 	[%r5], %f4;
$L__BB1_7:
	shl.b32 	%r19, %r19, 1;
	setp.lt.u32 	%p4, %r19, %r2;
	@%p4 bra 	$L__BB1_5;
$L__BB1_8:
	setp.ge.s32 	%p5, %r4, %r8;
	@%p5 bra 	$L__BB1_10;
	ld.shared.f32 	%f5, [%r5];
	cvta.to.global.u64 	%rd7, %rd2;
	mul.wide.s32 	%rd8, %r4, 4;
	add.s64 	%rd9, %rd7, %rd8;
	st.global.f32 	[%rd9], %f5;
$L__BB1_10:
	setp.eq.s64 	%p6, %rd3, 0;
	@%p6 bra 	$L__BB1_13;
	add.s32 	%r17, %r2, -1;
	setp.ne.s32 	%p7, %r3, %r17;
	add.s32 	%r18, %r8, -1;
	setp.ne.s32 	%p8, %r4, %r18;
	and.pred  	%p9, %p7, %p8;
	@%p9 bra 	$L__BB1_13;
	ld.shared.f32 	%f6, [%r5];
	cvta.to.global.u64 	%rd10, %rd3;
	mul.wide.u32 	%rd11, %r1, 4;
	add.s64 	%rd12, %rd10, %rd11;
	st.global.f32 	[%rd12], %f6;
$L__BB1_13:
	ret;

}


// ===== COMPILED SASS (sm_100) =====

	.target	sm_100

	.elftype	@"ET_EXEC"


//--------------------- .note.nv.tkinfo           --------------------------
	.section	.note.nv.tkinfo,"",@"SHT_NOTE"
	.sectionflags	@"SHF_NOTE_NV_TKINFO"
	.tkinfo
        /*0018*/ 	.word	0x00000002
        /*0030*/ 	.string	""
        /*0030*/ 	.string	"ptxas"
        /*0030*/ 	.string	"Cuda compilation tools, release 13.0, V13.0.88"
        /*0030*/ 	.string	"Build cuda_13.0.r13.0/compiler.36424714_0"
        /*0030*/ 	.string	"-arch sm_100 -m 64 "



//--------------------- .note.nv.cuinfo           --------------------------
	.section	.note.nv.cuinfo,"",@"SHT_NOTE"
	.sectionflags	@"SHF_NOTE_NV_CUINFO"
        /*0018*/ 	.short	0x0002
        /*001a*/ 	.short	0x0064
        /*001c*/ 	.short	0x0082
	.zero		2


//--------------------- .nv.info                  --------------------------
	.section	.nv.info,"",@"SHT_CUDA_INFO"
	.align	4


	//----- nvinfo : EIATTR_REGCOUNT
	.align		4
        /*0000*/ 	.byte	0x04, 0x2f
        /*0002*/ 	.short	(.L_1 - .L_0)
	.align		4
.L_0:
        /*0004*/ 	.word	index@(_Z15addBlockOffsetsPfPKfi)
        /*0008*/ 	.word	0x0000000c


	//----- nvinfo : EIATTR_FRAME_SIZE
	.align		4
.L_1:
        /*000c*/ 	.byte	0x04, 0x11
        /*000e*/ 	.short	(.L_3 - .L_2)
	.align		4
.L_2:
        /*0010*/ 	.word	index@(_Z15addBlockOffsetsPfPKfi)
        /*0014*/ 	.word	0x00000000


	//----- nvinfo : EIATTR_REGCOUNT
	.align		4
.L_3:
        /*0018*/ 	.byte	0x04, 0x2f
        /*001a*/ 	.short	(.L_5 - .L_4)
	.align		4
.L_4:
        /*001c*/ 	.word	index@(_Z23Kogge_Stone_scan_kernelPfS_iS_)
        /*0020*/ 	.word	0x0000000c


	//----- nvinfo : EIATTR_FRAME_SIZE
	.align		4
.L_5:
        /*0024*/ 	.byte	0x04, 0x11
        /*0026*/ 	.short	(.L_7 - .L_6)
	.align		4
.L_6:
        /*0028*/ 	.word	index@(_Z23Kogge_Stone_scan_kernelPfS_iS_)
        /*002c*/ 	.word	0x00000000


	//----- nvinfo : EIATTR_MIN_STACK_SIZE
	.align		4
.L_7:
        /*0030*/ 	.byte	0x04, 0x12
        /*0032*/ 	.short	(.L_9 - .L_8)
	.align		4
.L_8:
        /*0034*/ 	.word	index@(_Z23Kogge_Stone_scan_kernelPfS_iS_)
        /*0038*/ 	.word	0x00000000


	//----- nvinfo : EIATTR_MIN_STACK_SIZE
	.align		4
.L_9:
        /*003c*/ 	.byte	0x04, 0x12
        /*003e*/ 	.short	(.L_11 - .L_10)
	.align		4
.L_10:
        /*0040*/ 	.word	index@(_Z15addBlockOffsetsPfPKfi)
        /*0044*/ 	.word	0x00000000
.L_11:


//--------------------- .nv.compat                --------------------------
	.section	.nv.compat,"",@"SHT_CUDA_COMPAT_INFO"
	.align	4
        /*0000*/ 	.byte	0x02, 0x09, 0x00, 0x00, 0x02, 0x02, 0x01, 0x00, 0x02, 0x05, 0x05, 0x00, 0x03, 0x07, 0x01, 0x01
        /*0010*/ 	.byte	0x02, 0x03, 0x00, 0x00, 0x02, 0x06, 0x01, 0x00, 0x04, 0x0b, 0x08, 0x00, 0x09, 0x00, 0x00, 0x00
        /*0020*/ 	.byte	0x00, 0x00, 0x00, 0x00


//--------------------- .nv.info._Z23Kogge_Stone_scan_kernelPfS_iS_ --------------------------
	.section	.nv.info._Z23Kogge_Stone_scan_kernelPfS_iS_,"",@"SHT_CUDA_INFO"
	.sectionflags	@""
	.align	4


	//----- nvinfo : EIATTR_CUDA_API_VERSION
	.align		4
        /*0000*/ 	.byte	0x04, 0x37
        /*0002*/ 	.short	(.L_13 - .L_12)
.L_12:
        /*0004*/ 	.word	0x00000082


	//----- nvinfo : EIATTR_KPARAM_INFO
	.align		4
.L_13:
        /*0008*/ 	.byte	0x04, 0x17
        /*000a*/ 	.short	(.L_15 - .L_14)
.L_14:
        /*000c*/ 	.word	0x00000000
        /*0010*/ 	.short	0x0003
        /*0012*/ 	.short	0x0018
        /*0014*/ 	.byte	0x00, 0xf5, 0x21, 0x00


	//----- nvinfo : EIATTR_KPARAM_INFO
	.align		4
.L_15:
        /*0018*/ 	.byte	0x04, 0x17
        /*001a*/ 	.short	(.L_17 - .L_16)
.L_16:
        /*001c*/ 	.word	0x00000000
        /*0020*/ 	.short	0x0002
        /*0022*/ 	.short	0x0010
        /*0024*/ 	.byte	0x00, 0xf0, 0x11, 0x00


	//----- nvinfo : EIATTR_KPARAM_INFO
	.align		4
.L_17:
        /*0028*/ 	.byte	0x04, 0x17
        /*002a*/ 	.short	(.L_19 - .L_18)
.L_18:
        /*002c*/ 	.word	0x00000000
        /*0030*/ 	.short	0x0001
        /*0032*/ 	.short	0x0008
        /*0034*/ 	.byte	0x00, 0xf5, 0x21, 0x00


	//----- nvinfo : EIATTR_KPARAM_INFO
	.align		4
.L_19:
        /*0038*/ 	.byte	0x04, 0x17
        /*003a*/ 	.short	(.L_21 - .L_20)
.L_20:
        /*003c*/ 	.word	0x00000000
        /*0040*/ 	.short	0x0000
        /*0042*/ 	.short	0x0000
        /*0044*/ 	.byte	0x00, 0xf5, 0x21, 0x00


	//----- nvinfo : EIATTR_SPARSE_MMA_MASK
	.align		4
.L_21:
        /*0048*/ 	.byte	0x03, 0x50
        /*004a*/ 	.short	0x0000


	//----- nvinfo : EIATTR_MAXREG_COUNT
	.align		4
        /*004c*/ 	.byte	0x03, 0x1b
        /*004e*/ 	.short	0x00ff


	//----- nvinfo : EIATTR_NUM_BARRIERS
	.align		4
        /*0050*/ 	.byte	0x02, 0x4c
        /*0052*/ 	.byte	0x01
	.zero		1


	//----- nvinfo : EIATTR_MERCURY_ISA_VERSION
	.align		4
        /*0054*/ 	.byte	0x03, 0x5f
        /*0056*/ 	.short	0x0101


	//----- nvinfo : EIATTR_VRC_CTA_INIT_COUNT
	.align		4
        /*0058*/ 	.byte	0x02, 0x4a
	.zero		1
	.zero		1


	//----- nvinfo : EIATTR_EXIT_INSTR_OFFSETS
	.align		4
        /*005c*/ 	.byte	0x04, 0x1c
        /*005e*/ 	.short	(.L_23 - .L_22)


	//   ....[0]....
.L_22:
        /*0060*/ 	.word	0x00000280


	//   ....[1]....
        /*0064*/ 	.word	0x000002d0


	//   ....[2]....
        /*0068*/ 	.word	0x00000320


	//----- nvinfo : EIATTR_CBANK_PARAM_SIZE
	.align		4
.L_23:
        /*006c*/ 	.byte	0x03, 0x19
        /*006e*/ 	.short	0x0020


	//----- nvinfo : EIATTR_PARAM_CBANK
	.align		4
        /*0070*/ 	.byte	0x04, 0x0a
        /*0072*/ 	.short	(.L_25 - .L_24)
	.align		4
.L_24:
        /*0074*/ 	.word	index@(.nv.constant0._Z23Kogge_Stone_scan_kernelPfS_iS_)
        /*0078*/ 	.short	0x0380
        /*007a*/ 	.short	0x0020


	//----- nvinfo : EIATTR_SW_WAR
	.align		4
.L_25:
        /*007c*/ 	.byte	0x04, 0x36
        /*007e*/ 	.short	(.L_27 - .L_26)
.L_26:
        /*0080*/ 	.word	0x00000008
.L_27:


//--------------------- .nv.info._Z15addBlockOffsetsPfPKfi --------------------------
	.section	.nv.info._Z15addBlockOffsetsPfPKfi,"",@"SHT_CUDA_INFO"
	.sectionflags	@""
	.align	4


	//----- nvinfo : EIATTR_CUDA_API_VERSION
	.align		4
        /*0000*/ 	.byte	0x04, 0x37
        /*0002*/ 	.short	(.L_29 - .L_28)
.L_28:
        /*0004*/ 	.word	0x00000082


	//----- nvinfo : EIATTR_KPARAM_INFO
	.align		4
.L_29:
        /*0008*/ 	.byte	0x04, 0x17
        /*000a*/ 	.short	(.L_31 - .L_30)
.L_30:
        /*000c*/ 	.word	0x00000000
        /*0010*/ 	.short	0x0002
        /*0012*/ 	.short	0x0010
        /*0014*/ 	.byte	0x00, 0xf0, 0x11, 0x00


	//----- nvinfo : EIATTR_KPARAM_INFO
	.align		4
.L_31:
        /*0018*/ 	.byte	0x04, 0x17
        /*001a*/ 	.short	(.L_33 - .L_32)
.L_32:
        /*001c*/ 	.word	0x00000000
        /*0020*/ 	.short	0x0001
        /*0022*/ 	.short	0x0008
        /*0024*/ 	.byte	0x00, 0xf5, 0x21, 0x00


	//----- nvinfo : EIATTR_KPARAM_INFO
	.align		4
.L_33:
        /*0028*/ 	.byte	0x04, 0x17
        /*002a*/ 	.short	(.L_35 - .L_34)
.L_34:
        /*002c*/ 	.word	0x00000000
        /*0030*/ 	.short	0x0000
        /*0032*/ 	.short	0x0000
        /*0034*/ 	.byte	0x00, 0xf5, 0x21, 0x00


	//----- nvinfo : EIATTR_SPARSE_MMA_MASK
	.align		4
.L_35:
        /*0038*/ 	.byte	0x03, 0x50
        /*003a*/ 	.short	0x0000


	//----- nvinfo : EIATTR_MAXREG_COUNT
	.align		4
        /*003c*/ 	.byte	0x03, 0x1b
        /*003e*/ 	.short	0x00ff


	//----- nvinfo : EIATTR_MERCURY_ISA_VERSION
	.align		4
        /*0040*/ 	.byte	0x03, 0x5f
        /*0042*/ 	.short	0x0101


	//----- nvinfo : EIATTR_VRC_CTA_INIT_COUNT
	.align		4
        /*0044*/ 	.byte	0x02, 0x4a
	.zero		1
	.zero		1


	//----- nvinfo : EIATTR_EXIT_INSTR_OFFSETS
	.align		4
        /*0048*/ 	.byte	0x04, 0x1c
        /*004a*/ 	.short	(.L_37 - .L_36)


	//   ....[0]....
.L_36:
        /*004c*/ 	.word	0x00000080


	//   ....[1]....
        /*0050*/ 	.word	0x00000130


	//----- nvinfo : EIATTR_CBANK_PARAM_SIZE
	.align		4
.L_37:
        /*0054*/ 	.byte	0x03, 0x19
        /*0056*/ 	.short	0x0014


	//----- nvinfo : EIATTR_PARAM_CBANK
	.align		4
        /*0058*/ 	.byte	0x04, 0x0a
        /*005a*/ 	.short	(.L_39 - .L_38)
	.align		4
.L_38:
        /*005c*/ 	.word	index@(.nv.constant0._Z15addBlockOffsetsPfPKfi)
        /*0060*/ 	.short	0x0380
        /*0062*/ 	.short	0x0014


	//----- nvinfo : EIATTR_SW_WAR
	.align		4
.L_39:
        /*0064*/ 	.byte	0x04, 0x36
        /*0066*/ 	.short	(.L_41 - .L_40)
.L_40:
        /*0068*/ 	.word	0x00000008
.L_41:


//--------------------- .nv.callgraph             --------------------------
	.section	.nv.callgraph,"",@"SHT_CUDA_CALLGRAPH"
	.align	4
	.sectionentsize	8
	.align		4
        /*0000*/ 	.word	0x00000000
	.align		4
        /*0004*/ 	.word	0xffffffff
	.align		4
        /*0008*/ 	.word	0x00000000
	.align		4
        /*000c*/ 	.word	0xfffffffe
	.align		4
        /*0010*/ 	.word	0x00000000
	.align		4
        /*0014*/ 	.word	0xfffffffd
	.align		4
        /*0018*/ 	.word	0x00000000
	.align		4
        /*001c*/ 	.word	0xfffffffc


//--------------------- .text._Z23Kogge_Stone_scan_kernelPfS_iS_ --------------------------
	.section	.text._Z23Kogge_Stone_scan_kernelPfS_iS_,"ax",@progbits
	.align	128
        .global         _Z23Kogge_Stone_scan_kernelPfS_iS_
        .type           _Z23Kogge_Stone_scan_kernelPfS_iS_,@function
        .size           _Z23Kogge_Stone_scan_kernelPfS_iS_,(.L_x_4 - _Z23Kogge_Stone_scan_kernelPfS_iS_)
        .other          _Z23Kogge_Stone_scan_kernelPfS_iS_,@"STO_CUDA_ENTRY STV_DEFAULT"
_Z23Kogge_Stone_scan_kernelPfS_iS_:
.text._Z23Kogge_Stone_scan_kernelPfS_iS_:
[----:B------:R-:W-:Y:S01]  /*0000*/  LDC R1, c[0x0][0x37c] ;  /* 0x0000df00ff017b82 */ /* 0x000fe20000000800 */
[----:B------:R-:W0:Y:S01]  /*0010*/  S2R R7, SR_CTAID.X ;  /* 0x0000000000077919 */ /* 0x000e220000002500 */
[----:B------:R-:W0:Y:S01]  /*0020*/  LDCU UR6, c[0x0][0x360] ;  /* 0x00006c00ff0677ac */ /* 0x000e220008000800 */
[----:B------:R-:W0:Y:S01]  /*0030*/  S2R R4, SR_TID.X ;  /* 0x0000000000047919 */ /* 0x000e220000002100 */
[----:B------:R-:W1:Y:S01]  /*0040*/  LDCU UR4, c[0x0][0x390] ;  /* 0x00007200ff0477ac */ /* 0x000e620008000800 */
[----:B------:R-:W2:Y:S01]  /*0050*/  LDCU.64 UR8, c[0x0][0x358] ;  /* 0x00006b00ff0877ac */ /* 0x000ea20008000a00 */
[----:B0-----:R-:W-:-:S05]  /*0060*/  IMAD R5, R7, UR6, R4 ;  /* 0x0000000607057c24 */ /* 0x001fca000f8e0204 */
[----:B-1----:R-:W-:-:S13]  /*0070*/  ISETP.GE.AND P0, PT, R5, UR4, PT ;  /* 0x0000000405007c0c */ /* 0x002fda000bf06270 */
[----:B------:R-:W0:Y:S02]  /*0080*/  @!P0 LDC.64 R2, c[0x0][0x380] ;  /* 0x0000e000ff028b82 */ /* 0x000e240000000a00 */
[----:B0-----:R-:W-:-:S06]  /*0090*/  @!P0 IMAD.WIDE R2, R5, 0x4, R2 ;  /* 0x0000000405028825 */ /* 0x001fcc00078e0202 */
[----:B--2---:R-:W2:Y:S01]  /*00a0*/  @!P0 LDG.E R3, desc[UR8][R2.64] ;  /* 0x0000000802038981 */ /* 0x004ea2000c1e1900 */
[----:B------:R-:W0:Y:S01]  /*00b0*/  S2UR UR5, SR_CgaCtaId ;  /* 0x00000000000579c3 */ /* 0x000e220000008800 */
[----:B------:R-:W-:Y:S01]  /*00c0*/  UMOV UR4, 0x400 ;  /* 0x0000040000047882 */ /* 0x000fe20000000000 */
[----:B------:R-:W-:Y:S02]  /*00d0*/  UISETP.GE.U32.AND UP0, UPT, UR6, 0x2, UPT ;  /* 0x000000020600788c */ /* 0x000fe4000bf06070 */
[----:B0-----:R-:W-:-:S06]  /*00e0*/  ULEA UR4, UR5, UR4, 0x18 ;  /* 0x0000000405047291 */ /* 0x001fcc000f8ec0ff */
[----:B------:R-:W-:-:S05]  /*00f0*/  LEA R0, R4, UR4, 0x2 ;  /* 0x0000000404007c11 */ /* 0x000fca000f8e10ff */
[----:B--2---:R0:W-:Y:S04]  /*0100*/  @!P0 STS [R0], R3 ;  /* 0x0000000300008388 */ /* 0x0041e80000000800 */
[----:B------:R0:W-:Y:S01]  /*0110*/  @P0 STS [R0], RZ ;  /* 0x000000ff00000388 */ /* 0x0001e20000000800 */
[----:B------:R-:W-:Y:S05]  /*0120*/  BRA.U !UP0, `(.L_x_0) ;  /* 0x0000000108307547 */ /* 0x000fea000b800000 */
[----:B------:R-:W-:-:S05]  /*0130*/  UMOV UR5, 0x1 ;  /* 0x0000000100057882 */ /* 0x000fca0000000000 */
.L_x_1:
[----:B------:R-:W-:Y:S01]  /*0140*/  BAR.SYNC.DEFER_BLOCKING 0x0 ;  /* 0x0000000000007b1d */ /* 0x000fe20000010000 */
[----:B------:R-:W-:-:S13]  /*0150*/  ISETP.GE.U32.AND P0, PT, R4, UR5, PT ;  /* 0x0000000504007c0c */ /* 0x000fda000bf06070 */
[----:B------:R-:W-:Y:S01]  /*0160*/  @P0 VIADD R2, R4, -UR5 ;  /* 0x8000000504020c36 */ /* 0x000fe20008000000 */
[----:B------:R-:W-:-:S04]  /*0170*/  USHF.L.U32 UR5, UR5, 0x1, URZ ;  /* 0x0000000105057899 */ /* 0x000fc800080006ff */
[----:B------:R-:W-:Y:S01]  /*0180*/  @P0 LEA R2, R2, UR4, 0x2 ;  /* 0x0000000402020c11 */ /* 0x000fe2000f8e10ff */
[----:B------:R-:W-:Y:S01]  /*0190*/  UISETP.GE.U32.AND UP0, UPT, UR5, UR6, UPT ;  /* 0x000000060500728c */ /* 0x000fe2000bf06070 */
[----:B01----:R-:W-:Y:S04]  /*01a0*/  @P0 LDS R3, [R0] ;  /* 0x0000000000030984 */ /* 0x003fe80000000800 */
[----:B------:R-:W0:Y:S02]  /*01b0*/  @P0 LDS R2, [R2] ;  /* 0x0000000002020984 */ /* 0x000e240000000800 */
[----:B0-----:R-:W-:-:S05]  /*01c0*/  @P0 FADD R3, R2, R3 ;  /* 0x0000000302030221 */ /* 0x001fca0000000000 */
[----:B------:R1:W-:Y:S01]  /*01d0*/  @P0 STS [R0], R3 ;  /* 0x0000000300000388 */ /* 0x0003e20000000800 */
[----:B------:R-:W-:Y:S05]  /*01e0*/  BRA.U !UP0, `(.L_x_1) ;  /* 0xfffffffd08d47547 */ /* 0x000fea000b83ffff */
.L_x_0:
[----:B------:R-:W2:Y:S01]  /*01f0*/  LDCU UR5, c[0x0][0x390] ;  /* 0x00007200ff0577ac */ /* 0x000ea20008000800 */
[----:B------:R-:W3:Y:S01]  /*0200*/  LDCU.64 UR10, c[0x0][0x398] ;  /* 0x00007300ff0a77ac */ /* 0x000ee20008000a00 */
[----:B--2---:R-:W-:Y:S02]  /*0210*/  ISETP.GE.AND P1, PT, R5, UR5, PT ;  /* 0x0000000505007c0c */ /* 0x004fe4000bf26270 */
[----:B---3--:R-:W-:-:S04]  /*0220*/  ISETP.NE.U32.AND P0, PT, RZ, UR10, PT ;  /* 0x0000000aff007c0c */ /* 0x008fc8000bf05070 */
[----:B------:R-:W-:-:S07]  /*0230*/  ISETP.NE.AND.EX P0, PT, RZ, UR11, PT, P0 ;  /* 0x0000000bff007c0c */ /* 0x000fce000bf05300 */
[----:B------:R-:W2:Y:S01]  /*0240*/  @!P1 LDS R9, [R0] ;  /* 0x0000000000099984 */ /* 0x000ea20000000800 */
[----:B01----:R-:W0:Y:S02]  /*0250*/  @!P1 LDC.64 R2, c[0x0][0x388] ;  /* 0x0000e200ff029b82 */ /* 0x003e240000000a00 */
[----:B0-----:R-:W-:-:S05]  /*0260*/  @!P1 IMAD.WIDE R2, R5, 0x4, R2 ;  /* 0x0000000405029825 */ /* 0x001fca00078e0202 */
[----:B--2---:R0:W-:Y:S01]  /*0270*/  @!P1 STG.E desc[UR8][R2.64], R9 ;  /* 0x0000000902009986 */ /* 0x0041e2000c101908 */
[----:B------:R-:W-:Y:S05]  /*0280*/  @!P0 EXIT ;  /* 0x000000000000894d */ /* 0x000fea0003800000 */
[----:B------:R-:W-:Y:S02]  /*0290*/  UIADD3 UR5, UPT, UPT, UR5, -0x1, URZ ;  /* 0xffffffff05057890 */ /* 0x000fe4000fffe0ff */
[----:B------:R-:W-:-:S04]  /*02a0*/  UIADD3 UR4, UPT, UPT, UR6, -0x1, URZ ;  /* 0xffffffff06047890 */ /* 0x000fc8000fffe0ff */
[----:B------:R-:W-:Y:S02]  /*02b0*/  ISETP.NE.AND P0, PT, R5, UR5, PT ;  /* 0x0000000505007c0c */ /* 0x000fe4000bf05270 */
[----:B------:R-:W-:-:S13]  /*02c0*/  ISETP.NE.AND P1, PT, R4, UR4, PT ;  /* 0x0000000404007c0c */ /* 0x000fda000bf25270 */
[----:B------:R-:W-:Y:S05]  /*02d0*/  @P0 EXIT P1 ;  /* 0x000000000000094d */ /* 0x000fea0000800000 */
[----:B------:R-:W1:Y:S01]  /*02e0*/  LDS R5, [R0] ;  /* 0x0000000000057984 */ /* 0x000e620000000800 */
[----:B0-----:R-:W0:Y:S02]  /*02f0*/  LDC.64 R2, c[0x0][0x398] ;  /* 0x0000e600ff027b82 */ /* 0x001e240000000a00 */
[----:B0-----:R-:W-:-:S05]  /*0300*/  IMAD.WIDE.U32 R2, R7, 0x4, R2 ;  /* 0x0000000407027825 */ /* 0x001fca00078e0002 */
[----:B-1----:R-:W-:Y:S01]  /*0310*/  STG.E desc[UR8][R2.64], R5 ;  /* 0x0000000502007986 */ /* 0x002fe2000c101908 */
[----:B------:R-:W-:Y:S05]  /*0320*/  EXIT ;  /* 0x000000000000794d */ /* 0x000fea0003800000 */
.L_x_2:
[----:B------:R-:W-:-:S00]  /*0330*/  BRA `(.L_x_2) ;  /* 0xfffffffc00fc7947 */ /* 0x000fc0000383ffff */
[----:B------:R-:W-:-:S00]  /*0340*/  NOP ;  /* 0x0000000000007918 */ /* 0x000fc00000000000 */
        /* <DEDUP_REMOVED lines=11> */
.L_x_4:


//--------------------- .text._Z15addBlockOffsetsPfPKfi --------------------------
	.section	.text._Z15addBlockOffsetsPfPKfi,"ax",@progbits
	.align	128
        .global         _Z15addBlockOffsetsPfPKfi
        .type           _Z15addBlockOffsetsPfPKfi,@function
        .size           _Z15addBlockOffsetsPfPKfi,(.L_x_5 - _Z15addBlockOffsetsPfPKfi)
        .other          _Z15addBlockOffsetsPfPKfi,@"STO_CUDA_ENTRY STV_DEFAULT"
_Z15addBlockOffsetsPfPKfi:
.text._Z15addBlockOffsetsPfPKfi:
[----:B------:R-:W-:Y:S01]  /*0000*/  LDC R1, c[0x0][0x37c] ;  /* 0x0000df00ff017b82 */ /* 0x000fe20000000800 */
[----:B------:R-:W0:Y:S01]  /*0010*/  S2R R9, SR_CTAID.X ;  /* 0x0000000000097919 */ /* 0x000e220000002500 */
[----:B------:R-:W0:Y:S01]  /*0020*/  LDCU UR4, c[0x0][0x360] ;  /* 0x00006c00ff0477ac */ /* 0x000e220008000800 */
[----:B------:R-:W0:Y:S01]  /*0030*/  S2R R0, SR_TID.X ;  /* 0x0000000000007919 */ /* 0x000e220000002100 */
[----:B------:R-:W1:Y:S01]  /*0040*/  LDCU UR5, c[0x0][0x390] ;  /* 0x00007200ff0577ac */ /* 0x000e620008000800 */
[----:B0-----:R-:W-:-:S05]  /*0050*/  IMAD R7, R9, UR4, R0 ;  /* 0x0000000409077c24 */ /* 0x001fca000f8e0200 */
[----:B-1----:R-:W-:-:S04]  /*0060*/  ISETP.GE.AND P0, PT, R7, UR5, PT ;  /* 0x0000000507007c0c */ /* 0x002fc8000bf06270 */
[----:B------:R-:W-:-:S13]  /*0070*/  ISETP.EQ.OR P0, PT, R9, RZ, P0 ;  /* 0x000000ff0900720c */ /* 0x000fda0000702670 */
[----:B------:R-:W-:Y:S05]  /*0080*/  @P0 EXIT ;  /* 0x000000000000094d */ /* 0x000fea0003800000 */
[----:B------:R-:W0:Y:S01]  /*0090*/  LDC.64 R2, c[0x0][0x388] ;  /* 0x0000e200ff027b82 */ /* 0x000e220000000a00 */
[----:B------:R-:W1:Y:S01]  /*00a0*/  LDCU.64 UR4, c[0x0][0x358] ;  /* 0x00006b00ff0477ac */ /* 0x000e620008000a00 */
[----:B------:R-:W-:-:S06]  /*00b0*/  IADD3 R9, PT, PT, R9, -0x1, RZ ;  /* 0xffffffff09097810 */ /* 0x000fcc0007ffe0ff */
[----:B------:R-:W2:Y:S01]  /*00c0*/  LDC.64 R4, c[0x0][0x380] ;  /* 0x0000e000ff047b82 */ /* 0x000ea20000000a00 */
[----:B0-----:R-:W-:-:S06]  /*00d0*/  IMAD.WIDE.U32 R2, R9, 0x4, R2 ;  /* 0x0000000409027825 */ /* 0x001fcc00078e0002 */
[----:B-1----:R-:W3:Y:S01]  /*00e0*/  LDG.E R2, desc[UR4][R2.64] ;  /* 0x0000000402027981 */ /* 0x002ee2000c1e1900 */
[----:B--2---:R-:W-:-:S05]  /*00f0*/  IMAD.WIDE R4, R7, 0x4, R4 ;  /* 0x0000000407047825 */ /* 0x004fca00078e0204 */
[----:B------:R-:W3:Y:S02]  /*0100*/  LDG.E R7, desc[UR4][R4.64] ;  /* 0x0000000404077981 */ /* 0x000ee4000c1e1900 */
[----:B---3--:R-:W-:-:S05]  /*0110*/  FADD R7, R2, R7 ;  /* 0x0000000702077221 */ /* 0x008fca0000000000 */
[----:B------:R-:W-:Y:S01]  /*0120*/  STG.E desc[UR4][R4.64], R7 ;  /* 0x0000000704007986 */ /* 0x000fe2000c101904 */
[----:B------:R-:W-:Y:S05]  /*0130*/  EXIT ;  /* 0x000000000000794d */ /* 0x000fea0003800000 */
.L_x_3:
        /* <DEDUP_REMOVED lines=12> */
.L_x_5:


//--------------------- .nv.shared._Z23Kogge_Stone_scan_kernelPfS_iS_ --------------------------
	.section	.nv.shared._Z23Kogge_Stone_scan_kernelPfS_iS_,"aw",@nobits
	.sectionflags	@""
	.align	4
.nv.shared._Z23Kogge_Stone_scan_kernelPfS_iS_:
	.zero		2048


//--------------------- .nv.shared.reserved.0     --------------------------
	.section	.nv.shared.reserved.0,"aw",@nobits
	.weak		__nv_reservedSMEM_offset_0_alias
	.size		__nv_reservedSMEM_offset_0_alias, 0, 64
	.other		__nv_reservedSMEM_offset_0_alias,@"STO_CUDA_RESERVED_SHARED STV_DEFAULT"
__nv_reservedSMEM_offset_0_alias:
	.zero		0
	.zero		64


//--------------------- .nv.constant0._Z23Kogge_Stone_scan_kernelPfS_iS_ --------------------------
	.section	.nv.constant0._Z23Kogge_Stone_scan_kernelPfS_iS_,"a",@progbits
	.sectionflags	@""
	.align	4
.nv.constant0._Z23Kogge_Stone_scan_kernelPfS_iS_:
	.zero		928


//--------------------- .nv.constant0._Z15addBlockOffsetsPfPKfi --------------------------
	.section	.nv.constant0._Z15addBlockOffsetsPfPKfi,"a",@progbits
	.sectionflags	@""
	.align	4
.nv.constant0._Z15addBlockOffsetsPfPKfi:
	.zero		916


//--------------------- SYMBOLS --------------------------

	.type		.nv.reservedSmem.offset0,@object
	.size		.nv.reservedSmem.offset0,0x4
	.type		.nv.reservedSmem.cap,@object
	.size		.nv.reservedSmem.cap,0x4
